	.headerflags	@"EF_CUDA_TEXMODE_UNIFIED EF_CUDA_64BIT_ADDRESS EF_CUDA_ACCELERATORS EF_CUDA_SM90 EF_CUDA_VIRTUAL_SM(EF_CUDA_SM90)"
	.elftype	@"ET_EXEC"


//--------------------- .nv.info                  --------------------------
	.section	.nv.info,"",@"SHT_CUDA_INFO"
	.align	4


	//----- nvinfo : EIATTR_REGCOUNT
	.align		4
        /*0000*/ 	.byte	0x04, 0x2f
        /*0002*/ 	.short	(.L_3 - .L_2)
	.align		4
.L_2:
        /*0004*/ 	.word	index@(triton_poi_fused__native_batch_norm_legit_no_training_leaky_relu_1)
        /*0008*/ 	.word	0x00000010


	//----- nvinfo : EIATTR_MIN_STACK_SIZE
	.align		4
.L_3:
        /*000c*/ 	.byte	0x04, 0x12
        /*000e*/ 	.short	(.L_5 - .L_4)
	.align		4
.L_4:
        /*0010*/ 	.word	index@(triton_poi_fused__native_batch_norm_legit_no_training_leaky_relu_1)
        /*0014*/ 	.word	0x00000000


	//----- nvinfo : EIATTR_FRAME_SIZE
	.align		4
.L_5:
        /*0018*/ 	.byte	0x04, 0x11
        /*001a*/ 	.short	(.L_7 - .L_6)
	.align		4
.L_6:
        /*001c*/ 	.word	index@(triton_poi_fused__native_batch_norm_legit_no_training_leaky_relu_1)
        /*0020*/ 	.word	0x00000000


	//----- nvinfo : EIATTR_MIN_STACK_SIZE
	.align		4
.L_7:
        /*0024*/ 	.byte	0x04, 0x12
        /*0026*/ 	.short	(.L_9 - .L_8)
	.align		4
.L_8:
        /*0028*/ 	.word	index@(triton_poi_fused__native_batch_norm_legit_no_training_leaky_relu_1)
        /*002c*/ 	.word	0x00000000
.L_9:


//--------------------- .nv.info.triton_poi_fused__native_batch_norm_legit_no_training_leaky_relu_1 --------------------------
	.section	.nv.info.triton_poi_fused__native_batch_norm_legit_no_training_leaky_relu_1,"",@"SHT_CUDA_INFO"
	.sectionflags	@""
	.align	4


	//----- nvinfo : EIATTR_CUDA_API_VERSION
	.align		4
        /*0000*/ 	.byte	0x04, 0x37
        /*0002*/ 	.short	(.L_11 - .L_10)
.L_10:
        /*0004*/ 	.word	0x0000007c


	//----- nvinfo : EIATTR_KPARAM_INFO
	.align		4
.L_11:
        /*0008*/ 	.byte	0x04, 0x17
        /*000a*/ 	.short	(.L_13 - .L_12)
.L_12:
        /*000c*/ 	.word	0x00000000
        /*0010*/ 	.short	0x0006
        /*0012*/ 	.short	0x0030
        /*0014*/ 	.byte	0x00, 0xf0, 0x11, 0x00


	//----- nvinfo : EIATTR_KPARAM_INFO
	.align		4
.L_13:
        /*0018*/ 	.byte	0x04, 0x17
        /*001a*/ 	.short	(.L_15 - .L_14)
.L_14:
        /*001c*/ 	.word	0x00000000
        /*0020*/ 	.short	0x0005
        /*0022*/ 	.short	0x0028
        /*0024*/ 	.byte	0x00, 0xf4, 0x21, 0x00


	//----- nvinfo : EIATTR_KPARAM_INFO
	.align		4
.L_15:
        /*0028*/ 	.byte	0x04, 0x17
        /*002a*/ 	.short	(.L_17 - .L_16)
.L_16:
        /*002c*/ 	.word	0x00000000
        /*0030*/ 	.short	0x0004
        /*0032*/ 	.short	0x0020
        /*0034*/ 	.byte	0x00, 0xf4, 0x21, 0x00


	//----- nvinfo : EIATTR_KPARAM_INFO
	.align		4
.L_17:
        /*0038*/ 	.byte	0x04, 0x17
        /*003a*/ 	.short	(.L_19 - .L_18)
.L_18:
        /*003c*/ 	.word	0x00000000
        /*0040*/ 	.short	0x0003
        /*0042*/ 	.short	0x0018
        /*0044*/ 	.byte	0x00, 0xf4, 0x21, 0x00


	//----- nvinfo : EIATTR_KPARAM_INFO
	.align		4
.L_19:
        /*0048*/ 	.byte	0x04, 0x17
        /*004a*/ 	.short	(.L_21 - .L_20)
.L_20:
        /*004c*/ 	.word	0x00000000
        /*0050*/ 	.short	0x0002
        /*0052*/ 	.short	0x0010
        /*0054*/ 	.byte	0x00, 0xf4, 0x21, 0x00


	//----- nvinfo : EIATTR_KPARAM_INFO
	.align		4
.L_21:
        /*0058*/ 	.byte	0x04, 0x17
        /*005a*/ 	.short	(.L_23 - .L_22)
.L_22:
        /*005c*/ 	.word	0x00000000
        /*0060*/ 	.short	0x0001
        /*0062*/ 	.short	0x0008
        /*0064*/ 	.byte	0x00, 0xf4, 0x21, 0x00


	//----- nvinfo : EIATTR_KPARAM_INFO
	.align		4
.L_23:
        /*0068*/ 	.byte	0x04, 0x17
        /*006a*/ 	.short	(.L_25 - .L_24)
.L_24:
        /*006c*/ 	.word	0x00000000
        /*0070*/ 	.short	0x0000
        /*0072*/ 	.short	0x0000
        /*0074*/ 	.byte	0x00, 0xf4, 0x21, 0x00


	//----- nvinfo : EIATTR_SPARSE_MMA_MASK
	.align		4
.L_25:
        /*0078*/ 	.byte	0x03, 0x50
        /*007a*/ 	.short	0x0000


	//----- nvinfo : EIATTR_MAXREG_COUNT
	.align		4
        /*007c*/ 	.byte	0x03, 0x1b
        /*007e*/ 	.short	0x00ff


	//----- nvinfo : EIATTR_EXIT_INSTR_OFFSETS
	.align		4
        /*0080*/ 	.byte	0x04, 0x1c
        /*0082*/ 	.short	(.L_27 - .L_26)


	//   ....[0]....
.L_26:
        /*0084*/ 	.word	0x00000350


	//----- nvinfo : EIATTR_REQNTID
	.align		4
.L_27:
        /*0088*/ 	.byte	0x04, 0x10
        /*008a*/ 	.short	(.L_29 - .L_28)
.L_28:
        /*008c*/ 	.word	0x00000100
        /*0090*/ 	.word	0x00000001
        /*0094*/ 	.word	0x00000001


	//----- nvinfo : EIATTR_CBANK_PARAM_SIZE
	.align		4
.L_29:
        /*0098*/ 	.byte	0x03, 0x19
        /*009a*/ 	.short	0x0034


	//----- nvinfo : EIATTR_PARAM_CBANK
	.align		4
        /*009c*/ 	.byte	0x04, 0x0a
        /*009e*/ 	.short	(.L_31 - .L_30)
	.align		4
.L_30:
        /*00a0*/ 	.word	index@(.nv.constant0.triton_poi_fused__native_batch_norm_legit_no_training_leaky_relu_1)
        /*00a4*/ 	.short	0x0210
        /*00a6*/ 	.short	0x0034


	//----- nvinfo : EIATTR_SW_WAR
	.align		4
.L_31:
        /*00a8*/ 	.byte	0x04, 0x36
        /*00aa*/ 	.short	(.L_33 - .L_32)
.L_32:
        /*00ac*/ 	.word	0x00000008
.L_33:


//--------------------- .nv.callgraph             --------------------------
	.section	.nv.callgraph,"",@"SHT_CUDA_CALLGRAPH"
	.align	4
	.sectionentsize	8
	.align		4
        /*0000*/ 	.word	0x00000000
	.align		4
        /*0004*/ 	.word	0xffffffff
	.align		4
        /*0008*/ 	.word	0x00000000
	.align		4
        /*000c*/ 	.word	0xfffffffe
	.align		4
        /*0010*/ 	.word	0x00000000
	.align		4
        /*0014*/ 	.word	0xfffffffd
	.align		4
        /*0018*/ 	.word	0x00000000
	.align		4
        /*001c*/ 	.word	0xfffffffc


//--------------------- .nv.constant4             --------------------------
	.section	.nv.constant4,"a",@progbits
	.align	8
	.align		8
.nv.constant4:
        /*0000*/ 	.dword	_$_str
	.align		8
        /*0008*/ 	.dword	_$_str_$_2


//--------------------- .text.triton_poi_fused__native_batch_norm_legit_no_training_leaky_relu_1 --------------------------
	.section	.text.triton_poi_fused__native_batch_norm_legit_no_training_leaky_relu_1,"ax",@progbits
	.align	128
        .global         triton_poi_fused__native_batch_norm_legit_no_training_leaky_relu_1
        .type           triton_poi_fused__native_batch_norm_legit_no_training_leaky_relu_1,@function
        .size           triton_poi_fused__native_batch_norm_legit_no_training_leaky_relu_1,(.L_x_1 - triton_poi_fused__native_batch_norm_legit_no_training_leaky_relu_1)
        .other          triton_poi_fused__native_batch_norm_legit_no_training_leaky_relu_1,@"STO_CUDA_ENTRY STV_DEFAULT"
triton_poi_fused__native_batch_norm_legit_no_training_leaky_relu_1:
.text.triton_poi_fused__native_batch_norm_legit_no_training_leaky_relu_1:
[----:B------:R-:W-:Y:S01]  /*0000*/  LDC R1, c[0x0][0x28] ;  /* 0x00000a00ff017b82 */ /* 0x000fe20000000800 */
[----:B------:R-:W1:Y:S07]  /*0010*/  S2R R0, SR_TID.X ;  /* 0x0000000000007919 */ /* 0x000e6e0000002100 */
[----:B------:R-:W2:Y:S01]  /*0020*/  LDC.64 R6, c[0x0][0x228] ;  /* 0x00008a00ff067b82 */ /* 0x000ea20000000a00 */
[----:B------:R-:W-:Y:S01]  /*0030*/  ULDC.64 UR4, c[0x0][0x208] ;  /* 0x0000820000047ab9 */ /* 0x000fe20000000a00 */
[----:B------:R-:W3:Y:S06]  /*0040*/  S2R R5, SR_CTAID.X ;  /* 0x0000000000057919 */ /* 0x000eec0000002500 */
[----:B------:R-:W4:Y:S08]  /*0050*/  LDC.64 R8, c[0x0][0x230] ;  /* 0x00008c00ff087b82 */ /* 0x000f300000000a00 */
[----:B------:R-:W5:Y:S01]  /*0060*/  LDC.64 R10, c[0x0][0x238] ;  /* 0x00008e00ff0a7b82 */ /* 0x000f620000000a00 */
[----:B-1----:R-:W-:-:S02]  /*0070*/  SHF.L.U32 R0, R0, 0x1, RZ ;  /* 0x0000000100007819 */ /* 0x002fc400000006ff */
[----:B---3--:R-:W-:Y:S02]  /*0080*/  SHF.R.S32.HI R3, RZ, 0x16, R5 ;  /* 0x00000016ff037819 */ /* 0x008fe40000011405 */
[----:B------:R-:W-:Y:S02]  /*0090*/  LOP3.LUT R0, R0, 0x1fe, RZ, 0xc0, !PT ;  /* 0x000001fe00007812 */ /* 0x000fe400078ec0ff */
[----:B------:R-:W-:Y:S02]  /*00a0*/  SGXT R3, R3, 0x1 ;  /* 0x000000010303781a */ /* 0x000fe40000000200 */
[----:B------:R-:W-:Y:S02]  /*00b0*/  LEA R0, R5, R0, 0x9 ;  /* 0x0000000005007211 */ /* 0x000fe400078e48ff */
[----:B------:R-:W1:Y:S02]  /*00c0*/  LDC.64 R4, c[0x0][0x220] ;  /* 0x00008800ff047b82 */ /* 0x000e640000000a00 */
[----:B------:R-:W-:-:S04]  /*00d0*/  LEA.HI R3, R3, R0, RZ, 0xa ;  /* 0x0000000003037211 */ /* 0x000fc800078f50ff */
[----:B------:R-:W-:-:S04]  /*00e0*/  SHF.R.S32.HI R3, RZ, 0xa, R3 ;  /* 0x0000000aff037819 */ /* 0x000fc80000011403 */
[----:B------:R-:W-:-:S04]  /*00f0*/  LEA.HI R2, R3, R3, RZ, 0x6 ;  /* 0x0000000303027211 */ /* 0x000fc800078f30ff */
[----:B------:R-:W-:-:S04]  /*0100*/  LOP3.LUT R2, R2, 0xffffffc0, RZ, 0xc0, !PT ;  /* 0xffffffc002027812 */ /* 0x000fc800078ec0ff */
[----:B------:R-:W-:Y:S02]  /*0110*/  IADD3 R13, R3, -R2, RZ ;  /* 0x80000002030d7210 */ /* 0x000fe40007ffe0ff */
[----:B------:R-:W3:Y:S03]  /*0120*/  LDC.64 R2, c[0x0][0x218] ;  /* 0x00008600ff027b82 */ /* 0x000ee60000000a00 */
[----:B--2---:R-:W-:-:S06]  /*0130*/  IMAD.WIDE R6, R13, 0x4, R6 ;  /* 0x000000040d067825 */ /* 0x004fcc00078e0206 */
[----:B------:R-:W2:Y:S01]  /*0140*/  LDG.E.EL R6, desc[UR4][R6.64] ;  /* 0x0000000406067981 */ /* 0x000ea2000c2e1900 */
[----:B-1----:R-:W-:-:S06]  /*0150*/  IMAD.WIDE R4, R13, 0x4, R4 ;  /* 0x000000040d047825 */ /* 0x002fcc00078e0204 */
[----:B------:R-:W2:Y:S01]  /*0160*/  LDG.E.EL R4, desc[UR4][R4.64] ;  /* 0x0000000404047981 */ /* 0x000ea2000c2e1900 */
[----:B---3--:R-:W-:-:S06]  /*0170*/  IMAD.WIDE R2, R0, 0x4, R2 ;  /* 0x0000000400027825 */ /* 0x008fcc00078e0202 */
[----:B------:R-:W3:Y:S01]  /*0180*/  LDG.E.64 R2, desc[UR4][R2.64] ;  /* 0x0000000402027981 */ /* 0x000ee2000c1e1b00 */
[----:B----4-:R-:W-:-:S04]  /*0190*/  IMAD.WIDE R8, R13, 0x4, R8 ;  /* 0x000000040d087825 */ /* 0x010fc800078e0208 */
[----:B-----5:R-:W-:Y:S02]  /*01a0*/  IMAD.WIDE R10, R13, 0x4, R10 ;  /* 0x000000040d0a7825 */ /* 0x020fe400078e020a */
[----:B------:R-:W4:Y:S04]  /*01b0*/  LDG.E.EL R8, desc[UR4][R8.64] ;  /* 0x0000000408087981 */ /* 0x000f28000c2e1900 */
[----:B------:R-:W4:Y:S01]  /*01c0*/  LDG.E.EL R11, desc[UR4][R10.64] ;  /* 0x000000040a0b7981 */ /* 0x000f22000c2e1900 */
[----:B------:R-:W-:Y:S01]  /*01d0*/  HFMA2.MMA R12, -RZ, RZ, 1.625, 0 ;  /* 0x3e800000ff0c7435 */ /* 0x000fe200000001ff */
[----:B--2---:R-:W-:-:S04]  /*01e0*/  FADD R6, R6, 9.9999997473787516356e-06 ;  /* 0x3727c5ac06067421 */ /* 0x004fc80000000000 */
[----:B------:R-:W1:Y:S02]  /*01f0*/  MUFU.SQRT R7, R6 ;  /* 0x0000000600077308 */ /* 0x000e640000002000 */
[C---:B-1----:R-:W-:Y:S02]  /*0200*/  FSETP.GT.AND P0, PT, R7.reuse, 8.50705917302346158658e+37, PT ;  /* 0x7e8000000700780b */ /* 0x042fe40003f04000 */
[----:B------:R-:W-:-:S11]  /*0210*/  FSETP.GEU.AND P1, PT, R7, 1.175494350822287508e-38, PT ;  /* 0x008000000700780b */ /* 0x000fd60003f2e000 */
[----:B------:R-:W-:-:S04]  /*0220*/  @P0 FMUL R7, R7, 0.25 ;  /* 0x3e80000007070820 */ /* 0x000fc80000400000 */
[----:B------:R-:W-:-:S06]  /*0230*/  @!P1 FMUL R7, R7, 16777216 ;  /* 0x4b80000007079820 */ /* 0x000fcc0000400000 */
[----:B------:R-:W1:Y:S01]  /*0240*/  MUFU.RCP R7, R7 ;  /* 0x0000000700077308 */ /* 0x000e620000001000 */
[----:B------:R-:W-:Y:S01]  /*0250*/  FSEL R12, R12, 1, P0 ;  /* 0x3f8000000c0c7808 */ /* 0x000fe20000000000 */
[----:B---3--:R-:W-:-:S04]  /*0260*/  FADD R5, R3, -R4 ;  /* 0x8000000403057221 */ /* 0x008fc80000000000 */
[----:B------:R-:W-:Y:S01]  /*0270*/  @!P1 FMUL R12, R12, 16777216 ;  /* 0x4b8000000c0c9820 */ /* 0x000fe20000400000 */
[----:B------:R-:W-:Y:S02]  /*0280*/  FADD R4, R2, -R4 ;  /* 0x8000000402047221 */ /* 0x000fe40000000000 */
[----:B------:R-:W2:Y:S01]  /*0290*/  LDC.64 R2, c[0x0][0x210] ;  /* 0x00008400ff027b82 */ /* 0x000ea20000000a00 */
[----:B-1----:R-:W-:-:S04]  /*02a0*/  FMUL R12, R7, R12 ;  /* 0x0000000c070c7220 */ /* 0x002fc80000400000 */
[-C--:B------:R-:W-:Y:S01]  /*02b0*/  FMUL R4, R4, R12.reuse ;  /* 0x0000000c04047220 */ /* 0x080fe20000400000 */
[----:B------:R-:W-:-:S03]  /*02c0*/  FMUL R12, R5, R12 ;  /* 0x0000000c050c7220 */ /* 0x000fc60000400000 */
[C-C-:B----4-:R-:W-:Y:S01]  /*02d0*/  FFMA R4, R8.reuse, R4, R11.reuse ;  /* 0x0000000408047223 */ /* 0x150fe2000000000b */
[----:B------:R-:W-:-:S04]  /*02e0*/  FFMA R5, R8, R12, R11 ;  /* 0x0000000c08057223 */ /* 0x000fc8000000000b */
[----:B------:R-:W-:Y:S02]  /*02f0*/  FSETP.GT.AND P0, PT, R4, RZ, PT ;  /* 0x000000ff0400720b */ /* 0x000fe40003f04000 */
[----:B------:R-:W-:Y:S01]  /*0300*/  FSETP.GT.AND P1, PT, R5, RZ, PT ;  /* 0x000000ff0500720b */ /* 0x000fe20003f24000 */
[----:B--2---:R-:W-:-:S10]  /*0310*/  IMAD.WIDE R2, R0, 0x4, R2 ;  /* 0x0000000400027825 */ /* 0x004fd400078e0202 */
[----:B------:R-:W-:Y:S02]  /*0320*/  @!P0 FMUL R4, R4, 0.10000000149011611938 ;  /* 0x3dcccccd04048820 */ /* 0x000fe40000400000 */
[----:B------:R-:W-:-:S05]  /*0330*/  @!P1 FMUL R5, R5, 0.10000000149011611938 ;  /* 0x3dcccccd05059820 */ /* 0x000fca0000400000 */
[----:B------:R-:W-:Y:S01]  /*0340*/  STG.E.64 desc[UR4][R2.64], R4 ;  /* 0x0000000402007986 */ /* 0x000fe2000c101b04 */
[----:B------:R-:W-:Y:S05]  /*0350*/  EXIT ;  /* 0x000000000000794d */ /* 0x000fea0003800000 */
.L_x_0:
[----:B------:R-:W-:-:S00]  /*0360*/  BRA `(.L_x_0) ;  /* 0xfffffffc00fc7947 */ /* 0x000fc0000383ffff */
[----:B------:R-:W-:-:S00]  /*0370*/  NOP ;  /* 0x0000000000007918 */ /* 0x000fc00000000000 */
        /* <DEDUP_REMOVED lines=8> */
.L_x_1:


//--------------------- .nv.global.init           --------------------------
	.section	.nv.global.init,"aw",@progbits
.nv.global.init:
	.type		_$_str,@object
	.size		_$_str,(_$_str_$_2 - _$_str)
_$_str:
        /*0000*/ 	.byte	0x5f, 0x5f, 0x43, 0x55, 0x44, 0x41, 0x5f, 0x46, 0x54, 0x5a, 0x00
	.type		_$_str_$_2,@object
	.size		_$_str_$_2,(.L_1 - _$_str_$_2)
_$_str_$_2:
        /*000b*/ 	.byte	0x5f, 0x5f, 0x43, 0x55, 0x44, 0x41, 0x5f, 0x50, 0x52, 0x45, 0x43, 0x5f, 0x53, 0x51, 0x52, 0x54
        /*001b*/ 	.byte	0x00
.L_1:


//--------------------- .nv.constant0.triton_poi_fused__native_batch_norm_legit_no_training_leaky_relu_1 --------------------------
	.section	.nv.constant0.triton_poi_fused__native_batch_norm_legit_no_training_leaky_relu_1,"a",@progbits
	.sectionflags	@""
	.align	4
.nv.constant0.triton_poi_fused__native_batch_norm_legit_no_training_leaky_relu_1:
	.zero		580
